//
// Generated by NVIDIA NVVM Compiler
//
// Compiler Build ID: CL-36424714
// Cuda compilation tools, release 13.0, V13.0.88
// Based on NVVM 20.0.0
//

.version 9.0
.target sm_100
.address_size 64

	// .globl	_Z10saxpy_cudaifPfS_

.visible .entry _Z10saxpy_cudaifPfS_(
	.param .u32 _Z10saxpy_cudaifPfS__param_0,
	.param .f32 _Z10saxpy_cudaifPfS__param_1,
	.param .u64 .ptr .align 1 _Z10saxpy_cudaifPfS__param_2,
	.param .u64 .ptr .align 1 _Z10saxpy_cudaifPfS__param_3
)
{
	.reg .pred 	%p<7>;
	.reg .b32 	%r<31>;
	.reg .b32 	%f<17>;
	.reg .b64 	%rd<18>;

	ld.param.u32 	%r12, [_Z10saxpy_cudaifPfS__param_0];
	ld.param.f32 	%f1, [_Z10saxpy_cudaifPfS__param_1];
	ld.param.u64 	%rd3, [_Z10saxpy_cudaifPfS__param_2];
	ld.param.u64 	%rd4, [_Z10saxpy_cudaifPfS__param_3];
	cvta.to.global.u64 	%rd1, %rd4;
	cvta.to.global.u64 	%rd2, %rd3;
	mov.u32 	%r13, %tid.x;
	mov.u32 	%r14, %ntid.x;
	mov.u32 	%r15, %ctaid.x;
	mad.lo.s32 	%r29, %r14, %r15, %r13;
	mov.u32 	%r16, %nctaid.x;
	mul.lo.s32 	%r2, %r14, %r16;
	setp.ge.s32 	%p1, %r29, %r12;
	@%p1 bra 	$L__BB0_7;
	add.s32 	%r17, %r29, %r2;
	max.s32 	%r18, %r12, %r17;
	setp.lt.s32 	%p2, %r17, %r12;
	selp.u32 	%r19, 1, 0, %p2;
	add.s32 	%r20, %r17, %r19;
	sub.s32 	%r21, %r18, %r20;
	div.u32 	%r22, %r21, %r2;
	add.s32 	%r3, %r22, %r19;
	and.b32  	%r23, %r3, 3;
	setp.eq.s32 	%p3, %r23, 3;
	@%p3 bra 	$L__BB0_4;
	add.s32 	%r24, %r3, 1;
	and.b32  	%r25, %r24, 3;
	neg.s32 	%r27, %r25;
$L__BB0_3:
	.pragma "nounroll";
	mul.wide.s32 	%rd5, %r29, 4;
	add.s64 	%rd6, %rd1, %rd5;
	add.s64 	%rd7, %rd2, %rd5;
	ld.global.f32 	%f2, [%rd7];
	ld.global.f32 	%f3, [%rd6];
	fma.rn.f32 	%f4, %f1, %f2, %f3;
	st.global.f32 	[%rd6], %f4;
	add.s32 	%r29, %r29, %r2;
	add.s32 	%r27, %r27, 1;
	setp.ne.s32 	%p4, %r27, 0;
	@%p4 bra 	$L__BB0_3;
$L__BB0_4:
	setp.lt.u32 	%p5, %r3, 3;
	@%p5 bra 	$L__BB0_7;
	mul.wide.s32 	%rd11, %r2, 4;
	shl.b32 	%r26, %r2, 2;
$L__BB0_6:
	mul.wide.s32 	%rd8, %r29, 4;
	add.s64 	%rd9, %rd2, %rd8;
	ld.global.f32 	%f5, [%rd9];
	add.s64 	%rd10, %rd1, %rd8;
	ld.global.f32 	%f6, [%rd10];
	fma.rn.f32 	%f7, %f1, %f5, %f6;
	st.global.f32 	[%rd10], %f7;
	add.s64 	%rd12, %rd9, %rd11;
	ld.global.f32 	%f8, [%rd12];
	add.s64 	%rd13, %rd10, %rd11;
	ld.global.f32 	%f9, [%rd13];
	fma.rn.f32 	%f10, %f1, %f8, %f9;
	st.global.f32 	[%rd13], %f10;
	add.s64 	%rd14, %rd12, %rd11;
	ld.global.f32 	%f11, [%rd14];
	add.s64 	%rd15, %rd13, %rd11;
	ld.global.f32 	%f12, [%rd15];
	fma.rn.f32 	%f13, %f1, %f11, %f12;
	st.global.f32 	[%rd15], %f13;
	add.s64 	%rd16, %rd14, %rd11;
	ld.global.f32 	%f14, [%rd16];
	add.s64 	%rd17, %rd15, %rd11;
	ld.global.f32 	%f15, [%rd17];
	fma.rn.f32 	%f16, %f1, %f14, %f15;
	st.global.f32 	[%rd17], %f16;
	add.s32 	%r29, %r26, %r29;
	setp.lt.s32 	%p6, %r29, %r12;
	@%p6 bra 	$L__BB0_6;
$L__BB0_7:
	ret;

}


// ===== COMPILED SASS (sm_100) =====

	.target	sm_100

	.elftype	@"ET_EXEC"


//--------------------- .note.nv.tkinfo           --------------------------
	.section	.note.nv.tkinfo,"",@"SHT_NOTE"
	.sectionflags	@"SHF_NOTE_NV_TKINFO"
	.tkinfo
        /*0018*/ 	.word	0x00000002
        /*0030*/ 	.string	""
        /*0030*/ 	.string	"ptxas"
        /*0030*/ 	.string	"Cuda compilation tools, release 13.0, V13.0.88"
        /*0030*/ 	.string	"Build cuda_13.0.r13.0/compiler.36424714_0"
        /*0030*/ 	.string	"-arch sm_100 -m 64 "



//--------------------- .note.nv.cuinfo           --------------------------
	.section	.note.nv.cuinfo,"",@"SHT_NOTE"
	.sectionflags	@"SHF_NOTE_NV_CUINFO"
        /*0018*/ 	.short	0x0002
        /*001a*/ 	.short	0x0064
        /*001c*/ 	.short	0x0082
	.zero		2


//--------------------- .nv.info                  --------------------------
	.section	.nv.info,"",@"SHT_CUDA_INFO"
	.align	4


	//----- nvinfo : EIATTR_REGCOUNT
	.align		4
        /*0000*/ 	.byte	0x04, 0x2f
        /*0002*/ 	.short	(.L_1 - .L_0)
	.align		4
.L_0:
        /*0004*/ 	.word	index@(_Z10saxpy_cudaifPfS_)
        /*0008*/ 	.word	0x00000018


	//----- nvinfo : EIATTR_FRAME_SIZE
	.align		4
.L_1:
        /*000c*/ 	.byte	0x04, 0x11
        /*000e*/ 	.short	(.L_3 - .L_2)
	.align		4
.L_2:
        /*0010*/ 	.word	index@(_Z10saxpy_cudaifPfS_)
        /*0014*/ 	.word	0x00000000


	//----- nvinfo : EIATTR_MIN_STACK_SIZE
	.align		4
.L_3:
        /*0018*/ 	.byte	0x04, 0x12
        /*001a*/ 	.short	(.L_5 - .L_4)
	.align		4
.L_4:
        /*001c*/ 	.word	index@(_Z10saxpy_cudaifPfS_)
        /*0020*/ 	.word	0x00000000
.L_5:


//--------------------- .nv.compat                --------------------------
	.section	.nv.compat,"",@"SHT_CUDA_COMPAT_INFO"
	.align	4
        /*0000*/ 	.byte	0x02, 0x09, 0x00, 0x00, 0x02, 0x02, 0x01, 0x00, 0x02, 0x05, 0x05, 0x00, 0x03, 0x07, 0x01, 0x01
        /*0010*/ 	.byte	0x02, 0x03, 0x00, 0x00, 0x02, 0x06, 0x01, 0x00, 0x04, 0x0b, 0x08, 0x00, 0x09, 0x00, 0x00, 0x00
        /*0020*/ 	.byte	0x00, 0x00, 0x00, 0x00


//--------------------- .nv.info._Z10saxpy_cudaifPfS_ --------------------------
	.section	.nv.info._Z10saxpy_cudaifPfS_,"",@"SHT_CUDA_INFO"
	.sectionflags	@""
	.align	4


	//----- nvinfo : EIATTR_CUDA_API_VERSION
	.align		4
        /*0000*/ 	.byte	0x04, 0x37
        /*0002*/ 	.short	(.L_7 - .L_6)
.L_6:
        /*0004*/ 	.word	0x00000082


	//----- nvinfo : EIATTR_KPARAM_INFO
	.align		4
.L_7:
        /*0008*/ 	.byte	0x04, 0x17
        /*000a*/ 	.short	(.L_9 - .L_8)
.L_8:
        /*000c*/ 	.word	0x00000000
        /*0010*/ 	.short	0x0003
        /*0012*/ 	.short	0x0010
        /*0014*/ 	.byte	0x00, 0xf5, 0x21, 0x00


	//----- nvinfo : EIATTR_KPARAM_INFO
	.align		4
.L_9:
        /*0018*/ 	.byte	0x04, 0x17
        /*001a*/ 	.short	(.L_11 - .L_10)
.L_10:
        /*001c*/ 	.word	0x00000000
        /*0020*/ 	.short	0x0002
        /*0022*/ 	.short	0x0008
        /*0024*/ 	.byte	0x00, 0xf5, 0x21, 0x00


	//----- nvinfo : EIATTR_KPARAM_INFO
	.align		4
.L_11:
        /*0028*/ 	.byte	0x04, 0x17
        /*002a*/ 	.short	(.L_13 - .L_12)
.L_12:
        /*002c*/ 	.word	0x00000000
        /*0030*/ 	.short	0x0001
        /*0032*/ 	.short	0x0004
        /*0034*/ 	.byte	0x00, 0xf0, 0x11, 0x00


	//----- nvinfo : EIATTR_KPARAM_INFO
	.align		4
.L_13:
        /*0038*/ 	.byte	0x04, 0x17
        /*003a*/ 	.short	(.L_15 - .L_14)
.L_14:
        /*003c*/ 	.word	0x00000000
        /*0040*/ 	.short	0x0000
        /*0042*/ 	.short	0x0000
        /*0044*/ 	.byte	0x00, 0xf0, 0x11, 0x00


	//----- nvinfo : EIATTR_SPARSE_MMA_MASK
	.align		4
.L_15:
        /*0048*/ 	.byte	0x03, 0x50
        /*004a*/ 	.short	0x0000


	//----- nvinfo : EIATTR_MAXREG_COUNT
	.align		4
        /*004c*/ 	.byte	0x03, 0x1b
        /*004e*/ 	.short	0x00ff


	//----- nvinfo : EIATTR_MERCURY_ISA_VERSION
	.align		4
        /*0050*/ 	.byte	0x03, 0x5f
        /*0052*/ 	.short	0x0101


	//----- nvinfo : EIATTR_VRC_CTA_INIT_COUNT
	.align		4
        /*0054*/ 	.byte	0x02, 0x4a
	.zero		1
	.zero		1


	//----- nvinfo : EIATTR_EXIT_INSTR_OFFSETS
	.align		4
        /*0058*/ 	.byte	0x04, 0x1c
        /*005a*/ 	.short	(.L_17 - .L_16)


	//   ....[0]....
.L_16:
        /*005c*/ 	.word	0x00000090


	//   ....[1]....
        /*0060*/ 	.word	0x000003a0


	//   ....[2]....
        /*0064*/ 	.word	0x00000580


	//----- nvinfo : EIATTR_CRS_STACK_SIZE
	.align		4
.L_17:
        /*0068*/ 	.byte	0x04, 0x1e
        /*006a*/ 	.short	(.L_19 - .L_18)
.L_18:
        /*006c*/ 	.word	0x00000000


	//----- nvinfo : EIATTR_CBANK_PARAM_SIZE
	.align		4
.L_19:
        /*0070*/ 	.byte	0x03, 0x19
        /*0072*/ 	.short	0x0018


	//----- nvinfo : EIATTR_PARAM_CBANK
	.align		4
        /*0074*/ 	.byte	0x04, 0x0a
        /*0076*/ 	.short	(.L_21 - .L_20)
	.align		4
.L_20:
        /*0078*/ 	.word	index@(.nv.constant0._Z10saxpy_cudaifPfS_)
        /*007c*/ 	.short	0x0380
        /*007e*/ 	.short	0x0018


	//----- nvinfo : EIATTR_SW_WAR
	.align		4
.L_21:
        /*0080*/ 	.byte	0x04, 0x36
        /*0082*/ 	.short	(.L_23 - .L_22)
.L_22:
        /*0084*/ 	.word	0x00000008
.L_23:


//--------------------- .nv.callgraph             --------------------------
	.section	.nv.callgraph,"",@"SHT_CUDA_CALLGRAPH"
	.align	4
	.sectionentsize	8
	.align		4
        /*0000*/ 	.word	0x00000000
	.align		4
        /*0004*/ 	.word	0xffffffff
	.align		4
        /*0008*/ 	.word	0x00000000
	.align		4
        /*000c*/ 	.word	0xfffffffe
	.align		4
        /*0010*/ 	.word	0x00000000
	.align		4
        /*0014*/ 	.word	0xfffffffd
	.align		4
        /*0018*/ 	.word	0x00000000
	.align		4
        /*001c*/ 	.word	0xfffffffc


//--------------------- .text._Z10saxpy_cudaifPfS_ --------------------------
	.section	.text._Z10saxpy_cudaifPfS_,"ax",@progbits
	.align	128
        .global         _Z10saxpy_cudaifPfS_
        .type           _Z10saxpy_cudaifPfS_,@function
        .size           _Z10saxpy_cudaifPfS_,(.L_x_5 - _Z10saxpy_cudaifPfS_)
        .other          _Z10saxpy_cudaifPfS_,@"STO_CUDA_ENTRY STV_DEFAULT"
_Z10saxpy_cudaifPfS_:
.text._Z10saxpy_cudaifPfS_:
[----:B------:R-:W-:Y:S01]  /*0000*/  LDC R1, c[0x0][0x37c] ;  /* 0x0000df00ff017b82 */ /* 0x000fe20000000800 */
[----:B------:R-:W0:Y:S01]  /*0010*/  S2R R3, SR_TID.X ;  /* 0x0000000000037919 */ /* 0x000e220000002100 */
[----:B------:R-:W0:Y:S06]  /*0020*/  LDCU UR4, c[0x0][0x360] ;  /* 0x00006c00ff0477ac */ /* 0x000e2c0008000800 */
[----:B------:R-:W1:Y:S01]  /*0030*/  LDC R2, c[0x0][0x370] ;  /* 0x0000dc00ff027b82 */ /* 0x000e620000000800 */
[----:B------:R-:W0:Y:S01]  /*0040*/  S2R R0, SR_CTAID.X ;  /* 0x0000000000007919 */ /* 0x000e220000002500 */
[----:B------:R-:W2:Y:S01]  /*0050*/  LDCU UR6, c[0x0][0x380] ;  /* 0x00007000ff0677ac */ /* 0x000ea20008000800 */
[----:B0-----:R-:W-:-:S02]  /*0060*/  IMAD R3, R0, UR4, R3 ;  /* 0x0000000400037c24 */ /* 0x001fc4000f8e0203 */
[----:B-1----:R-:W-:-:S03]  /*0070*/  IMAD R0, R2, UR4, RZ ;  /* 0x0000000402007c24 */ /* 0x002fc6000f8e02ff */
[----:B--2---:R-:W-:-:S13]  /*0080*/  ISETP.GE.AND P0, PT, R3, UR6, PT ;  /* 0x0000000603007c0c */ /* 0x004fda000bf06270 */
[----:B------:R-:W-:Y:S05]  /*0090*/  @P0 EXIT ;  /* 0x000000000000094d */ /* 0x000fea0003800000 */
[----:B------:R-:W0:Y:S01]  /*00a0*/  I2F.U32.RP R8, R0 ;  /* 0x0000000000087306 */ /* 0x000e220000209000 */
[C---:B------:R-:W-:Y:S01]  /*00b0*/  IMAD.IADD R2, R0.reuse, 0x1, R3 ;  /* 0x0000000100027824 */ /* 0x040fe200078e0203 */
[----:B------:R-:W-:Y:S01]  /*00c0*/  IADD3 R9, PT, PT, RZ, -R0, RZ ;  /* 0x80000000ff097210 */ /* 0x000fe20007ffe0ff */
[----:B------:R-:W1:Y:S01]  /*00d0*/  LDCU UR8, c[0x0][0x384] ;  /* 0x00007080ff0877ac */ /* 0x000e620008000800 */
[----:B------:R-:W-:Y:S01]  /*00e0*/  ISETP.NE.U32.AND P2, PT, R0, RZ, PT ;  /* 0x000000ff0000720c */ /* 0x000fe20003f45070 */
[----:B------:R-:W-:Y:S01]  /*00f0*/  BSSY.RECONVERGENT B0, `(.L_x_0) ;  /* 0x000002a000007945 */ /* 0x000fe20003800200 */
[C---:B------:R-:W-:Y:S01]  /*0100*/  ISETP.GE.AND P0, PT, R2.reuse, UR6, PT ;  /* 0x0000000602007c0c */ /* 0x040fe2000bf06270 */
[----:B------:R-:W2:Y:S01]  /*0110*/  LDCU.64 UR4, c[0x0][0x358] ;  /* 0x00006b00ff0477ac */ /* 0x000ea20008000a00 */
[----:B------:R-:W-:Y:S02]  /*0120*/  VIMNMX R7, PT, PT, R2, UR6, !PT ;  /* 0x0000000602077c48 */ /* 0x000fe4000ffe0100 */
[----:B------:R-:W-:Y:S01]  /*0130*/  SEL R6, RZ, 0x1, P0 ;  /* 0x00000001ff067807 */ /* 0x000fe20000000000 */
[----:B------:R-:W3:Y:S03]  /*0140*/  LDCU UR7, c[0x0][0x384] ;  /* 0x00007080ff0777ac */ /* 0x000ee60008000800 */
[----:B------:R-:W-:Y:S01]  /*0150*/  IADD3 R7, PT, PT, R7, -R2, -R6 ;  /* 0x8000000207077210 */ /* 0x000fe20007ffe806 */
[----:B0-----:R-:W0:Y:S02]  /*0160*/  MUFU.RCP R8, R8 ;  /* 0x0000000800087308 */ /* 0x001e240000001000 */
[----:B0-----:R-:W-:-:S06]  /*0170*/  IADD3 R4, PT, PT, R8, 0xffffffe, RZ ;  /* 0x0ffffffe08047810 */ /* 0x001fcc0007ffe0ff */
[----:B------:R0:W4:Y:S02]  /*0180*/  F2I.FTZ.U32.TRUNC.NTZ R5, R4 ;  /* 0x0000000400057305 */ /* 0x000124000021f000 */
[----:B0-----:R-:W-:Y:S02]  /*0190*/  HFMA2 R4, -RZ, RZ, 0, 0 ;  /* 0x00000000ff047431 */ /* 0x001fe400000001ff */
[----:B----4-:R-:W-:-:S04]  /*01a0*/  IMAD R9, R9, R5, RZ ;  /* 0x0000000509097224 */ /* 0x010fc800078e02ff */
[----:B------:R-:W-:-:S06]  /*01b0*/  IMAD.HI.U32 R8, R5, R9, R4 ;  /* 0x0000000905087227 */ /* 0x000fcc00078e0004 */
[----:B------:R-:W-:-:S05]  /*01c0*/  IMAD.HI.U32 R5, R8, R7, RZ ;  /* 0x0000000708057227 */ /* 0x000fca00078e00ff */
[----:B------:R-:W-:-:S05]  /*01d0*/  IADD3 R2, PT, PT, -R5, RZ, RZ ;  /* 0x000000ff05027210 */ /* 0x000fca0007ffe1ff */
[----:B------:R-:W-:-:S05]  /*01e0*/  IMAD R7, R0, R2, R7 ;  /* 0x0000000200077224 */ /* 0x000fca00078e0207 */
[----:B------:R-:W-:-:S13]  /*01f0*/  ISETP.GE.U32.AND P0, PT, R7, R0, PT ;  /* 0x000000000700720c */ /* 0x000fda0003f06070 */
[----:B------:R-:W-:Y:S01]  /*0200*/  @P0 IMAD.IADD R7, R7, 0x1, -R0 ;  /* 0x0000000107070824 */ /* 0x000fe200078e0a00 */
[----:B------:R-:W-:-:S04]  /*0210*/  @P0 IADD3 R5, PT, PT, R5, 0x1, RZ ;  /* 0x0000000105050810 */ /* 0x000fc80007ffe0ff */
[----:B------:R-:W-:-:S13]  /*0220*/  ISETP.GE.U32.AND P1, PT, R7, R0, PT ;  /* 0x000000000700720c */ /* 0x000fda0003f26070 */
[----:B------:R-:W-:Y:S02]  /*0230*/  @P1 IADD3 R5, PT, PT, R5, 0x1, RZ ;  /* 0x0000000105051810 */ /* 0x000fe40007ffe0ff */
[----:B------:R-:W-:-:S05]  /*0240*/  @!P2 LOP3.LUT R5, RZ, R0, RZ, 0x33, !PT ;  /* 0x00000000ff05a212 */ /* 0x000fca00078e33ff */
[----:B------:R-:W-:-:S05]  /*0250*/  IMAD.IADD R2, R6, 0x1, R5 ;  /* 0x0000000106027824 */ /* 0x000fca00078e0205 */
[C---:B------:R-:W-:Y:S02]  /*0260*/  LOP3.LUT R4, R2.reuse, 0x3, RZ, 0xc0, !PT ;  /* 0x0000000302047812 */ /* 0x040fe400078ec0ff */
[----:B------:R-:W-:Y:S02]  /*0270*/  ISETP.GE.U32.AND P1, PT, R2, 0x3, PT ;  /* 0x000000030200780c */ /* 0x000fe40003f26070 */
[----:B------:R-:W-:-:S13]  /*0280*/  ISETP.NE.AND P0, PT, R4, 0x3, PT ;  /* 0x000000030400780c */ /* 0x000fda0003f05270 */
[----:B-123--:R-:W-:Y:S05]  /*0290*/  @!P0 BRA `(.L_x_1) ;  /* 0x00000000003c8947 */ /* 0x00efea0003800000 */
[----:B------:R-:W0:Y:S01]  /*02a0*/  LDC.64 R8, c[0x0][0x390] ;  /* 0x0000e400ff087b82 */ /* 0x000e220000000a00 */
[----:B------:R-:W-:-:S04]  /*02b0*/  IADD3 R2, PT, PT, R2, 0x1, RZ ;  /* 0x0000000102027810 */ /* 0x000fc80007ffe0ff */
[----:B------:R-:W-:-:S03]  /*02c0*/  LOP3.LUT R2, R2, 0x3, RZ, 0xc0, !PT ;  /* 0x0000000302027812 */ /* 0x000fc600078ec0ff */
[----:B------:R-:W1:Y:S01]  /*02d0*/  LDC.64 R10, c[0x0][0x388] ;  /* 0x0000e200ff0a7b82 */ /* 0x000e620000000a00 */
[----:B------:R-:W-:-:S07]  /*02e0*/  IADD3 R2, PT, PT, -R2, RZ, RZ ;  /* 0x000000ff02027210 */ /* 0x000fce0007ffe1ff */
.L_x_2:
[----:B-1----:R-:W-:-:S04]  /*02f0*/  IMAD.WIDE R6, R3, 0x4, R10 ;  /* 0x0000000403067825 */ /* 0x002fc800078e020a */
[----:B0-2---:R-:W-:Y:S02]  /*0300*/  IMAD.WIDE R4, R3, 0x4, R8 ;  /* 0x0000000403047825 */ /* 0x005fe400078e0208 */
[----:B------:R-:W2:Y:S04]  /*0310*/  LDG.E R6, desc[UR4][R6.64] ;  /* 0x0000000406067981 */ /* 0x000ea8000c1e1900 */
[----:B------:R-:W2:Y:S01]  /*0320*/  LDG.E R13, desc[UR4][R4.64] ;  /* 0x00000004040d7981 */ /* 0x000ea2000c1e1900 */
[----:B------:R-:W-:Y:S01]  /*0330*/  VIADD R2, R2, 0x1 ;  /* 0x0000000102027836 */ /* 0x000fe20000000000 */
[----:B------:R-:W-:-:S04]  /*0340*/  IADD3 R3, PT, PT, R0, R3, RZ ;  /* 0x0000000300037210 */ /* 0x000fc80007ffe0ff */
[----:B------:R-:W-:Y:S01]  /*0350*/  ISETP.NE.AND P0, PT, R2, RZ, PT ;  /* 0x000000ff0200720c */ /* 0x000fe20003f05270 */
[----:B--2---:R-:W-:-:S05]  /*0360*/  FFMA R13, R6, UR7, R13 ;  /* 0x00000007060d7c23 */ /* 0x004fca000800000d */
[----:B------:R2:W-:Y:S07]  /*0370*/  STG.E desc[UR4][R4.64], R13 ;  /* 0x0000000d04007986 */ /* 0x0005ee000c101904 */
[----:B------:R-:W-:Y:S05]  /*0380*/  @P0 BRA `(.L_x_2) ;  /* 0xfffffffc00d80947 */ /* 0x000fea000383ffff */
.L_x_1:
[----:B------:R-:W-:Y:S05]  /*0390*/  BSYNC.RECONVERGENT B0 ;  /* 0x0000000000007941 */ /* 0x000fea0003800200 */
.L_x_0:
[----:B------:R-:W-:Y:S05]  /*03a0*/  @!P1 EXIT ;  /* 0x000000000000994d */ /* 0x000fea0003800000 */
.L_x_3:
[----:B-12---:R-:W0:Y:S08]  /*03b0*/  LDC.64 R4, c[0x0][0x388] ;  /* 0x0000e200ff047b82 */ /* 0x006e300000000a00 */
[----:B------:R-:W1:Y:S01]  /*03c0*/  LDC.64 R6, c[0x0][0x390] ;  /* 0x0000e400ff067b82 */ /* 0x000e620000000a00 */
[----:B0-----:R-:W-:-:S05]  /*03d0*/  IMAD.WIDE R12, R3, 0x4, R4 ;  /* 0x00000004030c7825 */ /* 0x001fca00078e0204 */
[----:B------:R-:W2:Y:S01]  /*03e0*/  LDG.E R2, desc[UR4][R12.64] ;  /* 0x000000040c027981 */ /* 0x000ea2000c1e1900 */
[----:B-1----:R-:W-:-:S05]  /*03f0*/  IMAD.WIDE R14, R3, 0x4, R6 ;  /* 0x00000004030e7825 */ /* 0x002fca00078e0206 */
[----:B------:R-:W2:Y:S01]  /*0400*/  LDG.E R5, desc[UR4][R14.64] ;  /* 0x000000040e057981 */ /* 0x000ea2000c1e1900 */
[----:B------:R-:W-:-:S04]  /*0410*/  IMAD.WIDE R6, R0, 0x4, R14 ;  /* 0x0000000400067825 */ /* 0x000fc800078e020e */
[----:B--2---:R-:W-:Y:S01]  /*0420*/  FFMA R17, R2, UR8, R5 ;  /* 0x0000000802117c23 */ /* 0x004fe20008000005 */
[----:B------:R-:W-:-:S04]  /*0430*/  IMAD.WIDE R4, R0, 0x4, R12 ;  /* 0x0000000400047825 */ /* 0x000fc800078e020c */
[----:B------:R0:W-:Y:S04]  /*0440*/  STG.E desc[UR4][R14.64], R17 ;  /* 0x000000110e007986 */ /* 0x0001e8000c101904 */
[----:B------:R-:W2:Y:S04]  /*0450*/  LDG.E R2, desc[UR4][R4.64] ;  /* 0x0000000404027981 */ /* 0x000ea8000c1e1900 */
[----:B------:R-:W2:Y:S01]  /*0460*/  LDG.E R9, desc[UR4][R6.64] ;  /* 0x0000000406097981 */ /* 0x000ea2000c1e1900 */
[----:B------:R-:W-:-:S04]  /*0470*/  IMAD.WIDE R10, R0, 0x4, R6 ;  /* 0x00000004000a7825 */ /* 0x000fc800078e0206 */
[----:B--2---:R-:W-:Y:S01]  /*0480*/  FFMA R19, R2, UR8, R9 ;  /* 0x0000000802137c23 */ /* 0x004fe20008000009 */
[----:B------:R-:W-:-:S04]  /*0490*/  IMAD.WIDE R8, R0, 0x4, R4 ;  /* 0x0000000400087825 */ /* 0x000fc800078e0204 */
[----:B------:R1:W-:Y:S04]  /*04a0*/  STG.E desc[UR4][R6.64], R19 ;  /* 0x0000001306007986 */ /* 0x0003e8000c101904 */
[----:B------:R-:W2:Y:S04]  /*04b0*/  LDG.E R2, desc[UR4][R8.64] ;  /* 0x0000000408027981 */ /* 0x000ea8000c1e1900 */
[----:B------:R-:W2:Y:S01]  /*04c0*/  LDG.E R13, desc[UR4][R10.64] ;  /* 0x000000040a0d7981 */ /* 0x000ea2000c1e1900 */
[----:B0-----:R-:W-:-:S04]  /*04d0*/  IMAD.WIDE R14, R0, 0x4, R10 ;  /* 0x00000004000e7825 */ /* 0x001fc800078e020a */
[----:B--2---:R-:W-:Y:S01]  /*04e0*/  FFMA R21, R2, UR8, R13 ;  /* 0x0000000802157c23 */ /* 0x004fe2000800000d */
[----:B------:R-:W-:-:S04]  /*04f0*/  IMAD.WIDE R12, R0, 0x4, R8 ;  /* 0x00000004000c7825 */ /* 0x000fc800078e0208 */
[----:B------:R1:W-:Y:S04]  /*0500*/  STG.E desc[UR4][R10.64], R21 ;  /* 0x000000150a007986 */ /* 0x0003e8000c101904 */
[----:B------:R-:W2:Y:S04]  /*0510*/  LDG.E R12, desc[UR4][R12.64] ;  /* 0x000000040c0c7981 */ /* 0x000ea8000c1e1900 */
[----:B------:R-:W2:Y:S01]  /*0520*/  LDG.E R5, desc[UR4][R14.64] ;  /* 0x000000040e057981 */ /* 0x000ea2000c1e1900 */
[----:B------:R-:W-:-:S04]  /*0530*/  LEA R3, R0, R3, 0x2 ;  /* 0x0000000300037211 */ /* 0x000fc800078e10ff */
[----:B------:R-:W-:Y:S01]  /*0540*/  ISETP.GE.AND P0, PT, R3, UR6, PT ;  /* 0x0000000603007c0c */ /* 0x000fe2000bf06270 */
[----:B--2---:R-:W-:-:S05]  /*0550*/  FFMA R5, R12, UR8, R5 ;  /* 0x000000080c057c23 */ /* 0x004fca0008000005 */
[----:B------:R1:W-:Y:S07]  /*0560*/  STG.E desc[UR4][R14.64], R5 ;  /* 0x000000050e007986 */ /* 0x0003ee000c101904 */
[----:B------:R-:W-:Y:S05]  /*0570*/  @!P0 BRA `(.L_x_3) ;  /* 0xfffffffc008c8947 */ /* 0x000fea000383ffff */
[----:B------:R-:W-:Y:S05]  /*0580*/  EXIT ;  /* 0x000000000000794d */ /* 0x000fea0003800000 */
.L_x_4:
[----:B------:R-:W-:-:S00]  /*0590*/  BRA `(.L_x_4) ;  /* 0xfffffffc00fc7947 */ /* 0x000fc0000383ffff */
[----:B------:R-:W-:-:S00]  /*05a0*/  NOP ;  /* 0x0000000000007918 */ /* 0x000fc00000000000 */
        /* <DEDUP_REMOVED lines=13> */
.L_x_5:


//--------------------- .nv.shared.reserved.0     --------------------------
	.section	.nv.shared.reserved.0,"aw",@nobits
	.weak		__nv_reservedSMEM_offset_0_alias
	.size		__nv_reservedSMEM_offset_0_alias, 0, 64
	.other		__nv_reservedSMEM_offset_0_alias,@"STO_CUDA_RESERVED_SHARED STV_DEFAULT"
__nv_reservedSMEM_offset_0_alias:
	.zero		0
	.zero		64


//--------------------- .nv.constant0._Z10saxpy_cudaifPfS_ --------------------------
	.section	.nv.constant0._Z10saxpy_cudaifPfS_,"a",@progbits
	.sectionflags	@""
	.align	4
.nv.constant0._Z10saxpy_cudaifPfS_:
	.zero		920


//--------------------- SYMBOLS --------------------------

	.type		.nv.reservedSmem.offset0,@object
	.size		.nv.reservedSmem.offset0,0x4
